	.headerflags	@"EF_CUDA_TEXMODE_UNIFIED EF_CUDA_64BIT_ADDRESS EF_CUDA_ACCELERATORS EF_CUDA_SM90 EF_CUDA_VIRTUAL_SM(EF_CUDA_SM90)"
	.elftype	@"ET_EXEC"


//--------------------- .nv.info                  --------------------------
	.section	.nv.info,"",@"SHT_CUDA_INFO"
	.align	4


	//----- nvinfo : EIATTR_REGCOUNT
	.align		4
        /*0000*/ 	.byte	0x04, 0x2f
        /*0002*/ 	.short	(.L_1 - .L_0)
	.align		4
.L_0:
        /*0004*/ 	.word	index@(triton_poi_fused_4)
        /*0008*/ 	.word	0x0000001e


	//----- nvinfo : EIATTR_MIN_STACK_SIZE
	.align		4
.L_1:
        /*000c*/ 	.byte	0x04, 0x12
        /*000e*/ 	.short	(.L_3 - .L_2)
	.align		4
.L_2:
        /*0010*/ 	.word	index@(triton_poi_fused_4)
        /*0014*/ 	.word	0x00000000


	//----- nvinfo : EIATTR_FRAME_SIZE
	.align		4
.L_3:
        /*0018*/ 	.byte	0x04, 0x11
        /*001a*/ 	.short	(.L_5 - .L_4)
	.align		4
.L_4:
        /*001c*/ 	.word	index@(triton_poi_fused_4)
        /*0020*/ 	.word	0x00000000


	//----- nvinfo : EIATTR_MIN_STACK_SIZE
	.align		4
.L_5:
        /*0024*/ 	.byte	0x04, 0x12
        /*0026*/ 	.short	(.L_7 - .L_6)
	.align		4
.L_6:
        /*0028*/ 	.word	index@(triton_poi_fused_4)
        /*002c*/ 	.word	0x00000000
.L_7:


//--------------------- .nv.info.triton_poi_fused_4 --------------------------
	.section	.nv.info.triton_poi_fused_4,"",@"SHT_CUDA_INFO"
	.sectionflags	@""
	.align	4


	//----- nvinfo : EIATTR_CUDA_API_VERSION
	.align		4
        /*0000*/ 	.byte	0x04, 0x37
        /*0002*/ 	.short	(.L_9 - .L_8)
.L_8:
        /*0004*/ 	.word	0x0000007c


	//----- nvinfo : EIATTR_KPARAM_INFO
	.align		4
.L_9:
        /*0008*/ 	.byte	0x04, 0x17
        /*000a*/ 	.short	(.L_11 - .L_10)
.L_10:
        /*000c*/ 	.word	0x00000000
        /*0010*/ 	.short	0x0003
        /*0012*/ 	.short	0x0014
        /*0014*/ 	.byte	0x00, 0xf0, 0x11, 0x00


	//----- nvinfo : EIATTR_KPARAM_INFO
	.align		4
.L_11:
        /*0018*/ 	.byte	0x04, 0x17
        /*001a*/ 	.short	(.L_13 - .L_12)
.L_12:
        /*001c*/ 	.word	0x00000000
        /*0020*/ 	.short	0x0002
        /*0022*/ 	.short	0x0010
        /*0024*/ 	.byte	0x00, 0xf0, 0x11, 0x00


	//----- nvinfo : EIATTR_KPARAM_INFO
	.align		4
.L_13:
        /*0028*/ 	.byte	0x04, 0x17
        /*002a*/ 	.short	(.L_15 - .L_14)
.L_14:
        /*002c*/ 	.word	0x00000000
        /*0030*/ 	.short	0x0001
        /*0032*/ 	.short	0x0008
        /*0034*/ 	.byte	0x00, 0xf4, 0x21, 0x00


	//----- nvinfo : EIATTR_KPARAM_INFO
	.align		4
.L_15:
        /*0038*/ 	.byte	0x04, 0x17
        /*003a*/ 	.short	(.L_17 - .L_16)
.L_16:
        /*003c*/ 	.word	0x00000000
        /*0040*/ 	.short	0x0000
        /*0042*/ 	.short	0x0000
        /*0044*/ 	.byte	0x00, 0xf4, 0x21, 0x00


	//----- nvinfo : EIATTR_SPARSE_MMA_MASK
	.align		4
.L_17:
        /*0048*/ 	.byte	0x03, 0x50
        /*004a*/ 	.short	0x0000


	//----- nvinfo : EIATTR_MAXREG_COUNT
	.align		4
        /*004c*/ 	.byte	0x03, 0x1b
        /*004e*/ 	.short	0x00ff


	//----- nvinfo : EIATTR_EXIT_INSTR_OFFSETS
	.align		4
        /*0050*/ 	.byte	0x04, 0x1c
        /*0052*/ 	.short	(.L_19 - .L_18)


	//   ....[0]....
.L_18:
        /*0054*/ 	.word	0x00000610


	//   ....[1]....
        /*0058*/ 	.word	0x00000660


	//----- nvinfo : EIATTR_REQNTID
	.align		4
.L_19:
        /*005c*/ 	.byte	0x04, 0x10
        /*005e*/ 	.short	(.L_21 - .L_20)
.L_20:
        /*0060*/ 	.word	0x00000080
        /*0064*/ 	.word	0x00000001
        /*0068*/ 	.word	0x00000001


	//----- nvinfo : EIATTR_CBANK_PARAM_SIZE
	.align		4
.L_21:
        /*006c*/ 	.byte	0x03, 0x19
        /*006e*/ 	.short	0x0018


	//----- nvinfo : EIATTR_PARAM_CBANK
	.align		4
        /*0070*/ 	.byte	0x04, 0x0a
        /*0072*/ 	.short	(.L_23 - .L_22)
	.align		4
.L_22:
        /*0074*/ 	.word	index@(.nv.constant0.triton_poi_fused_4)
        /*0078*/ 	.short	0x0210
        /*007a*/ 	.short	0x0018


	//----- nvinfo : EIATTR_SW_WAR
	.align		4
.L_23:
        /*007c*/ 	.byte	0x04, 0x36
        /*007e*/ 	.short	(.L_25 - .L_24)
.L_24:
        /*0080*/ 	.word	0x00000008
.L_25:


//--------------------- .nv.callgraph             --------------------------
	.section	.nv.callgraph,"",@"SHT_CUDA_CALLGRAPH"
	.align	4
	.sectionentsize	8
	.align		4
        /*0000*/ 	.word	0x00000000
	.align		4
        /*0004*/ 	.word	0xffffffff
	.align		4
        /*0008*/ 	.word	0x00000000
	.align		4
        /*000c*/ 	.word	0xfffffffe
	.align		4
        /*0010*/ 	.word	0x00000000
	.align		4
        /*0014*/ 	.word	0xfffffffd
	.align		4
        /*0018*/ 	.word	0x00000000
	.align		4
        /*001c*/ 	.word	0xfffffffc


//--------------------- .text.triton_poi_fused_4  --------------------------
	.section	.text.triton_poi_fused_4,"ax",@progbits
	.sectionflags	@"SHF_BARRIERS=1"
	.align	128
        .global         triton_poi_fused_4
        .type           triton_poi_fused_4,@function
        .size           triton_poi_fused_4,(.L_x_1 - triton_poi_fused_4)
        .other          triton_poi_fused_4,@"STO_CUDA_ENTRY STV_DEFAULT"
triton_poi_fused_4:
.text.triton_poi_fused_4:
[----:B------:R-:W0:Y:S01]  /*0000*/  LDC R1, c[0x0][0x28] ;  /* 0x00000a00ff017b82 */ /* 0x000e220000000800 */
[----:B------:R-:W1:Y:S07]  /*0010*/  S2R R0, SR_CTAID.X ;  /* 0x0000000000007919 */ /* 0x000e6e0000002500 */
[----:B------:R-:W2:Y:S01]  /*0020*/  LDC.64 R14, c[0x0][0x210] ;  /* 0x00008400ff0e7b82 */ /* 0x000ea20000000a00 */
[----:B------:R-:W-:Y:S01]  /*0030*/  IMAD.MOV.U32 R19, RZ, RZ, RZ ;  /* 0x000000ffff137224 */ /* 0x000fe200078e00ff */
[----:B------:R-:W-:Y:S01]  /*0040*/  ULDC.64 UR6, c[0x0][0x208] ;  /* 0x0000820000067ab9 */ /* 0x000fe20000000a00 */
[----:B------:R-:W3:Y:S01]  /*0050*/  S2R R17, SR_TID.X ;  /* 0x0000000000117919 */ /* 0x000ee20000002100 */
[----:B------:R-:W4:Y:S01]  /*0060*/  S2R R18, SR_CTAID.Y ;  /* 0x0000000000127919 */ /* 0x000f220000002600 */
[----:B------:R-:W-:-:S02]  /*0070*/  IMAD.MOV.U32 R20, RZ, RZ, RZ ;  /* 0x000000ffff147224 */ /* 0x000fc400078e00ff */
[----:B-1----:R-:W-:Y:S01]  /*0080*/  IMAD.SHL.U32 R0, R0, 0x20, RZ ;  /* 0x0000002000007824 */ /* 0x002fe200078e00ff */
[----:B---3--:R-:W-:-:S04]  /*0090*/  SHF.R.U32.HI R21, RZ, 0x5, R17 ;  /* 0x00000005ff157819 */ /* 0x008fc80000011611 */
[----:B------:R-:W-:Y:S01]  /*00a0*/  LOP3.LUT R6, R0, 0x1f, R17, 0xf8, !PT ;  /* 0x0000001f00067812 */ /* 0x000fe200078ef811 */
[----:B----4-:R-:W-:Y:S01]  /*00b0*/  IMAD.SHL.U32 R16, R18, 0x20, RZ ;  /* 0x0000002012107824 */ /* 0x010fe200078e00ff */
[----:B------:R-:W-:Y:S02]  /*00c0*/  SGXT.U32 R21, R21, 0x2 ;  /* 0x000000021515781a */ /* 0x000fe40000000000 */
[----:B------:R-:W-:Y:S02]  /*00d0*/  ISETP.GE.AND P0, PT, R6, 0x19, PT ;  /* 0x000000190600780c */ /* 0x000fe40003f06270 */
[----:B------:R-:W-:Y:S02]  /*00e0*/  LOP3.LUT R2, R16, R21, RZ, 0xfc, !PT ;  /* 0x0000001510027212 */ /* 0x000fe400078efcff */
[----:B------:R-:W-:Y:S02]  /*00f0*/  LOP3.LUT R3, R16, 0x4, R21, 0xfe, !PT ;  /* 0x0000000410037812 */ /* 0x000fe400078efe15 */
[----:B------:R-:W-:Y:S01]  /*0100*/  LOP3.LUT R4, R16, 0x8, R21, 0xfe, !PT ;  /* 0x0000000810047812 */ /* 0x000fe200078efe15 */
[--C-:B------:R-:W-:Y:S01]  /*0110*/  IMAD R27, R2, 0x19, R6.reuse ;  /* 0x00000019021b7824 */ /* 0x100fe200078e0206 */
[----:B------:R-:W-:Y:S01]  /*0120*/  LOP3.LUT R7, R16, 0xc, R21, 0xfe, !PT ;  /* 0x0000000c10077812 */ /* 0x000fe200078efe15 */
[--C-:B------:R-:W-:Y:S01]  /*0130*/  IMAD R3, R3, 0x19, R6.reuse ;  /* 0x0000001903037824 */ /* 0x100fe200078e0206 */
[----:B------:R-:W-:Y:S01]  /*0140*/  LOP3.LUT R9, R16, 0x10, R21, 0xfe, !PT ;  /* 0x0000001010097812 */ /* 0x000fe200078efe15 */
[--C-:B------:R-:W-:Y:S01]  /*0150*/  IMAD R5, R4, 0x19, R6.reuse ;  /* 0x0000001904057824 */ /* 0x100fe200078e0206 */
[----:B------:R-:W-:Y:S01]  /*0160*/  LOP3.LUT R11, R16, 0x14, R21, 0xfe, !PT ;  /* 0x00000014100b7812 */ /* 0x000fe200078efe15 */
[----:B------:R-:W-:Y:S01]  /*0170*/  IMAD R7, R7, 0x19, R6 ;  /* 0x0000001907077824 */ /* 0x000fe200078e0206 */
[----:B------:R-:W-:Y:S01]  /*0180*/  LOP3.LUT R13, R16, 0x18, R21, 0xfe, !PT ;  /* 0x00000018100d7812 */ /* 0x000fe200078efe15 */
[----:B--2---:R-:W-:Y:S01]  /*0190*/  IMAD.WIDE R26, R27, 0x4, R14 ;  /* 0x000000041b1a7825 */ /* 0x004fe200078e020e */
[----:B------:R-:W-:-:S03]  /*01a0*/  LOP3.LUT R23, R16, 0x1c, R21, 0xfe, !PT ;  /* 0x0000001c10177812 */ /* 0x000fc600078efe15 */
[--C-:B------:R-:W-:Y:S01]  /*01b0*/  IMAD R9, R9, 0x19, R6.reuse ;  /* 0x0000001909097824 */ /* 0x100fe200078e0206 */
[----:B------:R1:W2:Y:S01]  /*01c0*/  @!P0 LDG.E.EL R19, desc[UR6][R26.64] ;  /* 0x000000061a138981 */ /* 0x0002a2000c2e1900 */
[--C-:B------:R-:W-:Y:S02]  /*01d0*/  IMAD R11, R11, 0x19, R6.reuse ;  /* 0x000000190b0b7824 */ /* 0x100fe400078e0206 */
[--C-:B------:R-:W-:Y:S02]  /*01e0*/  IMAD R13, R13, 0x19, R6.reuse ;  /* 0x000000190d0d7824 */ /* 0x100fe400078e0206 */
[----:B------:R-:W-:Y:S02]  /*01f0*/  IMAD R23, R23, 0x19, R6 ;  /* 0x0000001917177824 */ /* 0x000fe400078e0206 */
[----:B------:R-:W-:Y:S01]  /*0200*/  IMAD.WIDE R2, R3, 0x4, R14 ;  /* 0x0000000403027825 */ /* 0x000fe200078e020e */
[----:B------:R-:W-:-:S03]  /*0210*/  CS2R R24, SRZ ;  /* 0x0000000000187805 */ /* 0x000fc6000001ff00 */
[--C-:B------:R-:W-:Y:S01]  /*0220*/  IMAD.WIDE R4, R5, 0x4, R14.reuse ;  /* 0x0000000405047825 */ /* 0x100fe200078e020e */
[----:B-1----:R-:W-:Y:S01]  /*0230*/  CS2R R26, SRZ ;  /* 0x00000000001a7805 */ /* 0x002fe2000001ff00 */
[----:B------:R1:W3:Y:S02]  /*0240*/  @!P0 LDG.E.EL R20, desc[UR6][R2.64] ;  /* 0x0000000602148981 */ /* 0x0002e4000c2e1900 */
[----:B------:R-:W-:-:S04]  /*0250*/  IMAD.WIDE R6, R7, 0x4, R14 ;  /* 0x0000000407067825 */ /* 0x000fc800078e020e */
[--C-:B------:R-:W-:Y:S01]  /*0260*/  IMAD.WIDE R8, R9, 0x4, R14.reuse ;  /* 0x0000000409087825 */ /* 0x100fe200078e020e */
[----:B------:R-:W4:Y:S03]  /*0270*/  @!P0 LDG.E.EL R24, desc[UR6][R6.64] ;  /* 0x0000000606188981 */ /* 0x000f26000c2e1900 */
[----:B------:R-:W-:-:S04]  /*0280*/  IMAD.WIDE R10, R11, 0x4, R14 ;  /* 0x000000040b0a7825 */ /* 0x000fc800078e020e */
[--C-:B------:R-:W-:Y:S01]  /*0290*/  IMAD.WIDE R12, R13, 0x4, R14.reuse ;  /* 0x000000040d0c7825 */ /* 0x100fe200078e020e */
[----:B------:R-:W5:Y:S03]  /*02a0*/  @!P0 LDG.E.EL R25, desc[UR6][R10.64] ;  /* 0x000000060a198981 */ /* 0x000f66000c2e1900 */
[----:B------:R-:W-:Y:S01]  /*02b0*/  IMAD.WIDE R14, R23, 0x4, R14 ;  /* 0x00000004170e7825 */ /* 0x000fe200078e020e */
[----:B------:R-:W5:Y:S03]  /*02c0*/  @!P0 LDG.E.EL R27, desc[UR6][R12.64] ;  /* 0x000000060c1b8981 */ /* 0x000f66000c2e1900 */
[----:B------:R-:W-:Y:S01]  /*02d0*/  IMAD.MOV.U32 R22, RZ, RZ, RZ ;  /* 0x000000ffff167224 */ /* 0x000fe200078e00ff */
[----:B------:R-:W5:Y:S01]  /*02e0*/  @!P0 LDG.E.EL R26, desc[UR6][R14.64] ;  /* 0x000000060e1a8981 */ /* 0x000f62000c2e1900 */
[----:B------:R-:W-:-:S04]  /*02f0*/  IMAD.MOV.U32 R23, RZ, RZ, RZ ;  /* 0x000000ffff177224 */ /* 0x000fc800078e00ff */
[----:B------:R1:W5:Y:S04]  /*0300*/  @!P0 LDG.E.EL R22, desc[UR6][R4.64] ;  /* 0x0000000604168981 */ /* 0x000368000c2e1900 */
[----:B------:R1:W5:Y:S01]  /*0310*/  @!P0 LDG.E.EL R23, desc[UR6][R8.64] ;  /* 0x0000000608178981 */ /* 0x000362000c2e1900 */
[----:B------:R-:W1:Y:S02]  /*0320*/  S2UR UR5, SR_CgaCtaId ;  /* 0x00000000000579c3 */ /* 0x000e640000008800 */
[----:B-1----:R-:W-:Y:S01]  /*0330*/  IMAD.SHL.U32 R2, R17, 0x20, RZ ;  /* 0x0000002011027824 */ /* 0x002fe200078e00ff */
[----:B------:R-:W-:-:S04]  /*0340*/  UMOV UR4, 0x400 ;  /* 0x0000040000047882 */ /* 0x000fc80000000000 */
[----:B------:R-:W-:-:S04]  /*0350*/  LOP3.LUT R2, R2, 0x3e0, RZ, 0xc0, !PT ;  /* 0x000003e002027812 */ /* 0x000fc800078ec0ff */
[----:B------:R-:W-:-:S04]  /*0360*/  LOP3.LUT R21, R2, R21, RZ, 0xfc, !PT ;  /* 0x0000001502157212 */ /* 0x000fc800078efcff */
[----:B------:R-:W-:Y:S01]  /*0370*/  LEA.HI R21, R2, R21, RZ, 0x1d ;  /* 0x0000001502157211 */ /* 0x000fe200078fe8ff */
[----:B0-----:R-:W-:-:S06]  /*0380*/  UPRMT UR4, UR5, 0x654, UR4 ;  /* 0x0000065405047896 */ /* 0x001fcc0008000004 */
[----:B------:R-:W-:Y:S01]  /*0390*/  LEA R21, R21, UR4, 0x2 ;  /* 0x0000000415157c11 */ /* 0x000fe2000f8e10ff */
[----:B------:R-:W-:Y:S01]  /*03a0*/  IMAD.SHL.U32 R3, R17, 0x4, RZ ;  /* 0x0000000411037824 */ /* 0x000fe200078e00ff */
[----:B------:R-:W-:-:S04]  /*03b0*/  SHF.R.U32.HI R2, RZ, 0x1, R17 ;  /* 0x00000001ff027819 */ /* 0x000fc80000011611 */
[----:B------:R-:W-:Y:S02]  /*03c0*/  LOP3.LUT R5, R2, 0x3c, RZ, 0xc0, !PT ;  /* 0x0000003c02057812 */ /* 0x000fe400078ec0ff */
[----:B------:R-:W-:-:S05]  /*03d0*/  LOP3.LUT R8, R3, 0x1fc, RZ, 0xc0, !PT ;  /* 0x000001fc03087812 */ /* 0x000fca00078ec0ff */
[----:B------:R-:W-:Y:S01]  /*03e0*/  IMAD.IADD R5, R8, 0x1, R5 ;  /* 0x0000000108057824 */ /* 0x000fe200078e0205 */
[----:B------:R-:W-:-:S04]  /*03f0*/  SHF.R.S32.HI R18, RZ, 0x1a, R18 ;  /* 0x0000001aff127819 */ /* 0x000fc80000011412 */
[----:B------:R-:W-:Y:S02]  /*0400*/  LEA R5, R5, UR4, 0x2 ;  /* 0x0000000405057c11 */ /* 0x000fe4000f8e10ff */
[----:B------:R-:W-:Y:S02]  /*0410*/  LOP3.LUT R16, R16, 0x1c, R3, 0xf8, !PT ;  /* 0x0000001c10107812 */ /* 0x000fe400078ef803 */
[----:B------:R-:W-:-:S04]  /*0420*/  SGXT R3, R18, 0x1 ;  /* 0x000000011203781a */ /* 0x000fc80000000200 */
[----:B------:R-:W-:Y:S02]  /*0430*/  LEA.HI R10, R3, R16, RZ, 0x7 ;  /* 0x00000010030a7211 */ /* 0x000fe400078f38ff */
[----:B------:R-:W0:Y:S02]  /*0440*/  LDC.64 R2, c[0x0][0x218] ;  /* 0x00008600ff027b82 */ /* 0x000e240000000a00 */
[----:B------:R-:W-:Y:S02]  /*0450*/  LOP3.LUT R9, R10, 0xffffff80, RZ, 0xc0, !PT ;  /* 0xffffff800a097812 */ /* 0x000fe400078ec0ff */
[----:B------:R-:W-:-:S03]  /*0460*/  SHF.R.U32.HI R17, RZ, 0x3, R17 ;  /* 0x00000003ff117819 */ /* 0x000fc60000011611 */
[----:B------:R-:W-:Y:S01]  /*0470*/  IMAD.IADD R11, R16, 0x1, -R9 ;  /* 0x00000001100b7824 */ /* 0x000fe200078e0a09 */
[----:B------:R-:W-:Y:S02]  /*0480*/  SGXT.U32 R9, R17, 0x4 ;  /* 0x000000041109781a */ /* 0x000fe40000000000 */
[----:B------:R-:W-:Y:S02]  /*0490*/  LOP3.LUT R12, R8, 0x200, RZ, 0xfc, !PT ;  /* 0x00000200080c7812 */ /* 0x000fe400078efcff */
[----:B------:R-:W-:Y:S02]  /*04a0*/  LOP3.LUT R9, R0, R9, RZ, 0xfc, !PT ;  /* 0x0000000900097212 */ /* 0x000fe400078efcff */
[----:B------:R-:W-:Y:S02]  /*04b0*/  SHF.R.S32.HI R10, RZ, 0x7, R10 ;  /* 0x00000007ff0a7819 */ /* 0x000fe4000001140a */
[C---:B------:R-:W-:Y:S02]  /*04c0*/  LOP3.LUT R0, R9.reuse, 0x10, RZ, 0xfc, !PT ;  /* 0x0000001009007812 */ /* 0x040fe400078efcff */
[----:B------:R-:W-:Y:S01]  /*04d0*/  SHF.R.U32.HI R12, RZ, 0x3, R12 ;  /* 0x00000003ff0c7819 */ /* 0x000fe2000001160c */
[----:B------:R-:W-:Y:S01]  /*04e0*/  IMAD R10, R10, 0xc80, R11 ;  /* 0x00000c800a0a7824 */ /* 0x000fe200078e020b */
[----:B------:R-:W-:-:S02]  /*04f0*/  ISETP.GE.AND P1, PT, R9, 0x19, PT ;  /* 0x000000190900780c */ /* 0x000fc40003f26270 */
[----:B------:R-:W-:Y:S02]  /*0500*/  ISETP.GE.AND P0, PT, R0, 0x19, PT ;  /* 0x000000190000780c */ /* 0x000fe40003f06270 */
[----:B------:R-:W-:Y:S01]  /*0510*/  LOP3.LUT R11, R12, 0x7c, RZ, 0xc0, !PT ;  /* 0x0000007c0c0b7812 */ /* 0x000fe200078ec0ff */
[----:B------:R-:W-:-:S04]  /*0520*/  IMAD R9, R9, 0x80, R10 ;  /* 0x0000008009097824 */ /* 0x000fc800078e020a */
[----:B------:R-:W-:Y:S02]  /*0530*/  IMAD.IADD R11, R8, 0x1, R11 ;  /* 0x00000001080b7824 */ /* 0x000fe400078e020b */
[----:B0-----:R-:W-:-:S03]  /*0540*/  IMAD.WIDE R8, R9, 0x4, R2 ;  /* 0x0000000409087825 */ /* 0x001fc600078e0202 */
[----:B------:R-:W-:Y:S01]  /*0550*/  LEA R11, R11, UR4, 0x2 ;  /* 0x000000040b0b7c11 */ /* 0x000fe2000f8e10ff */
[----:B--2---:R-:W-:Y:S04]  /*0560*/  STS [R21], R19 ;  /* 0x0000001315007388 */ /* 0x004fe80000000800 */
[----:B---3--:R-:W-:Y:S04]  /*0570*/  STS [R21+0x10], R20 ;  /* 0x0000101415007388 */ /* 0x008fe80000000800 */
[----:B----4-:R-:W-:Y:S04]  /*0580*/  STS [R21+0x30], R24 ;  /* 0x0000301815007388 */ /* 0x010fe80000000800 */
[----:B-----5:R-:W-:Y:S04]  /*0590*/  STS [R21+0x50], R25 ;  /* 0x0000501915007388 */ /* 0x020fe80000000800 */
[----:B------:R-:W-:Y:S04]  /*05a0*/  STS [R21+0x60], R27 ;  /* 0x0000601b15007388 */ /* 0x000fe80000000800 */
[----:B------:R-:W-:Y:S04]  /*05b0*/  STS [R21+0x70], R26 ;  /* 0x0000701a15007388 */ /* 0x000fe80000000800 */
[----:B------:R-:W-:Y:S04]  /*05c0*/  STS [R21+0x20], R22 ;  /* 0x0000201615007388 */ /* 0x000fe80000000800 */
[----:B------:R-:W-:Y:S01]  /*05d0*/  STS [R21+0x40], R23 ;  /* 0x0000401715007388 */ /* 0x000fe20000000800 */
[----:B------:R-:W-:Y:S06]  /*05e0*/  BAR.SYNC.DEFER_BLOCKING 0x0 ;  /* 0x0000000000007b1d */ /* 0x000fec0000010000 */
[----:B------:R-:W0:Y:S04]  /*05f0*/  LDS.128 R4, [R5] ;  /* 0x0000000005047984 */ /* 0x000e280000000c00 */
[----:B0-----:R0:W-:Y:S02]  /*0600*/  @!P1 STG.E.128 desc[UR6][R8.64], R4 ;  /* 0x0000000408009986 */ /* 0x0011e4000c101d06 */
[----:B0-----:R-:W-:Y:S05]  /*0610*/  @P0 EXIT ;  /* 0x000000000000094d */ /* 0x001fea0003800000 */
[----:B------:R-:W1:Y:S01]  /*0620*/  LDS.128 R12, [R11+0x800] ;  /* 0x000800000b0c7984 */ /* 0x000e620000000c00 */
[----:B0-----:R-:W-:-:S04]  /*0630*/  IMAD R5, R0, 0x80, R10 ;  /* 0x0000008000057824 */ /* 0x001fc800078e020a */
[----:B------:R-:W-:-:S05]  /*0640*/  IMAD.WIDE R2, R5, 0x4, R2 ;  /* 0x0000000405027825 */ /* 0x000fca00078e0202 */
[----:B-1----:R-:W-:Y:S01]  /*0650*/  STG.E.128 desc[UR6][R2.64], R12 ;  /* 0x0000000c02007986 */ /* 0x002fe2000c101d06 */
[----:B------:R-:W-:Y:S05]  /*0660*/  EXIT ;  /* 0x000000000000794d */ /* 0x000fea0003800000 */
.L_x_0:
[----:B------:R-:W-:-:S00]  /*0670*/  BRA `(.L_x_0) ;  /* 0xfffffffc00fc7947 */ /* 0x000fc0000383ffff */
[----:B------:R-:W-:-:S00]  /*0680*/  NOP ;  /* 0x0000000000007918 */ /* 0x000fc00000000000 */
[----:B------:R-:W-:-:S00]  /*0690*/  NOP ;  /* 0x0000000000007918 */ /* 0x000fc00000000000 */
[----:B------:R-:W-:-:S00]  /*06a0*/  NOP ;  /* 0x0000000000007918 */ /* 0x000fc00000000000 */
[----:B------:R-:W-:-:S00]  /*06b0*/  NOP ;  /* 0x0000000000007918 */ /* 0x000fc00000000000 */
[----:B------:R-:W-:-:S00]  /*06c0*/  NOP ;  /* 0x0000000000007918 */ /* 0x000fc00000000000 */
[----:B------:R-:W-:-:S00]  /*06d0*/  NOP ;  /* 0x0000000000007918 */ /* 0x000fc00000000000 */
[----:B------:R-:W-:-:S00]  /*06e0*/  NOP ;  /* 0x0000000000007918 */ /* 0x000fc00000000000 */
[----:B------:R-:W-:-:S00]  /*06f0*/  NOP ;  /* 0x0000000000007918 */ /* 0x000fc00000000000 */
.L_x_1:


//--------------------- .nv.shared.triton_poi_fused_4 --------------------------
	.section	.nv.shared.triton_poi_fused_4,"aw",@nobits
	.sectionflags	@""
	.align	16
	.zero		1024


//--------------------- .nv.constant0.triton_poi_fused_4 --------------------------
	.section	.nv.constant0.triton_poi_fused_4,"a",@progbits
	.sectionflags	@""
	.align	4
.nv.constant0.triton_poi_fused_4:
	.zero		552
